//
// Generated by NVIDIA NVVM Compiler
//
// Compiler Build ID: CL-36424714
// Cuda compilation tools, release 13.0, V13.0.88
// Based on NVVM 20.0.0
//

.version 9.0
.target sm_100
.address_size 64

	// .globl	_Z4initPi

.visible .entry _Z4initPi(
	.param .u64 .ptr .align 1 _Z4initPi_param_0
)
{
	.reg .b32 	%r<3>;
	.reg .b64 	%rd<5>;

	ld.param.u64 	%rd1, [_Z4initPi_param_0];
	cvta.to.global.u64 	%rd2, %rd1;
	mov.u32 	%r1, %tid.x;
	mul.wide.u32 	%rd3, %r1, 4;
	add.s64 	%rd4, %rd2, %rd3;
	mov.b32 	%r2, 0;
	st.global.u32 	[%rd4], %r2;
	ret;

}
	// .globl	_Z5countPiS_
.visible .entry _Z5countPiS_(
	.param .u64 .ptr .align 1 _Z5countPiS__param_0,
	.param .u64 .ptr .align 1 _Z5countPiS__param_1
)
{
	.reg .b32 	%r<4>;
	.reg .b64 	%rd<9>;

	ld.param.u64 	%rd1, [_Z5countPiS__param_0];
	ld.param.u64 	%rd2, [_Z5countPiS__param_1];
	cvta.to.global.u64 	%rd3, %rd1;
	cvta.to.global.u64 	%rd4, %rd2;
	mov.u32 	%r1, %tid.x;
	mul.wide.u32 	%rd5, %r1, 4;
	add.s64 	%rd6, %rd4, %rd5;
	ld.global.u32 	%r2, [%rd6];
	mul.wide.s32 	%rd7, %r2, 4;
	add.s64 	%rd8, %rd3, %rd7;
	atom.global.add.u32 	%r3, [%rd8], 1;
	ret;

}
	// .globl	_Z4sortPiS_S_
.visible .entry _Z4sortPiS_S_(
	.param .u64 .ptr .align 1 _Z4sortPiS_S__param_0,
	.param .u64 .ptr .align 1 _Z4sortPiS_S__param_1,
	.param .u64 .ptr .align 1 _Z4sortPiS_S__param_2
)
{
	.reg .pred 	%p<2>;
	.reg .b32 	%r<6>;
	.reg .b64 	%rd<13>;

	ld.param.u64 	%rd3, [_Z4sortPiS_S__param_0];
	ld.param.u64 	%rd1, [_Z4sortPiS_S__param_1];
	ld.param.u64 	%rd2, [_Z4sortPiS_S__param_2];
	cvta.to.global.u64 	%rd4, %rd3;
	mov.u32 	%r1, %tid.x;
	mov.u32 	%r2, %ctaid.x;
	mul.wide.u32 	%rd5, %r2, 4;
	add.s64 	%rd6, %rd4, %rd5;
	ld.global.u32 	%r3, [%rd6];
	setp.ge.u32 	%p1, %r1, %r3;
	@%p1 bra 	$L__BB2_2;
	cvta.to.global.u64 	%rd7, %rd1;
	cvta.to.global.u64 	%rd8, %rd2;
	add.s64 	%rd10, %rd7, %rd5;
	ld.global.u32 	%r4, [%rd10];
	add.s32 	%r5, %r4, %r1;
	mul.wide.u32 	%rd11, %r5, 4;
	add.s64 	%rd12, %rd8, %rd11;
	st.global.u32 	[%rd12], %r2;
$L__BB2_2:
	ret;

}
	// .globl	_Z4scanPiS_i
.visible .entry _Z4scanPiS_i(
	.param .u64 .ptr .align 1 _Z4scanPiS_i_param_0,
	.param .u64 .ptr .align 1 _Z4scanPiS_i_param_1,
	.param .u32 _Z4scanPiS_i_param_2
)
{
	.reg .pred 	%p<4>;
	.reg .b32 	%r<14>;
	.reg .b64 	%rd<10>;

	ld.param.u64 	%rd3, [_Z4scanPiS_i_param_0];
	ld.param.u64 	%rd4, [_Z4scanPiS_i_param_1];
	ld.param.u32 	%r8, [_Z4scanPiS_i_param_2];
	cvta.to.global.u64 	%rd1, %rd4;
	cvta.to.global.u64 	%rd5, %rd3;
	mov.u32 	%r1, %tid.x;
	mul.wide.u32 	%rd6, %r1, 4;
	add.s64 	%rd7, %rd5, %rd6;
	ld.global.u32 	%r9, [%rd7];
	add.s64 	%rd2, %rd1, %rd6;
	st.global.u32 	[%rd2+4], %r9;
	setp.lt.s32 	%p1, %r8, 2;
	@%p1 bra 	$L__BB3_5;
	mov.b32 	%r12, 1;
$L__BB3_2:
	bar.sync 	0;
	ld.global.u32 	%r13, [%rd2];
	sub.s32 	%r4, %r1, %r12;
	setp.lt.s32 	%p2, %r4, 0;
	@%p2 bra 	$L__BB3_4;
	mul.wide.u32 	%rd8, %r4, 4;
	add.s64 	%rd9, %rd1, %rd8;
	ld.global.u32 	%r11, [%rd9];
	add.s32 	%r13, %r11, %r13;
$L__BB3_4:
	bar.sync 	0;
	st.global.u32 	[%rd2], %r13;
	shl.b32 	%r12, %r12, 1;
	setp.lt.s32 	%p3, %r12, %r8;
	@%p3 bra 	$L__BB3_2;
$L__BB3_5:
	ret;

}


// ===== COMPILED SASS (sm_100) =====

	.target	sm_100

	.elftype	@"ET_EXEC"


//--------------------- .note.nv.tkinfo           --------------------------
	.section	.note.nv.tkinfo,"",@"SHT_NOTE"
	.sectionflags	@"SHF_NOTE_NV_TKINFO"
	.tkinfo
        /*0018*/ 	.word	0x00000002
        /*0030*/ 	.string	""
        /*0030*/ 	.string	"ptxas"
        /*0030*/ 	.string	"Cuda compilation tools, release 13.0, V13.0.88"
        /*0030*/ 	.string	"Build cuda_13.0.r13.0/compiler.36424714_0"
        /*0030*/ 	.string	"-arch sm_100 -m 64 "



//--------------------- .note.nv.cuinfo           --------------------------
	.section	.note.nv.cuinfo,"",@"SHT_NOTE"
	.sectionflags	@"SHF_NOTE_NV_CUINFO"
        /*0018*/ 	.short	0x0002
        /*001a*/ 	.short	0x0064
        /*001c*/ 	.short	0x0082
	.zero		2


//--------------------- .nv.info                  --------------------------
	.section	.nv.info,"",@"SHT_CUDA_INFO"
	.align	4


	//----- nvinfo : EIATTR_REGCOUNT
	.align		4
        /*0000*/ 	.byte	0x04, 0x2f
        /*0002*/ 	.short	(.L_1 - .L_0)
	.align		4
.L_0:
        /*0004*/ 	.word	index@(_Z4initPi)
        /*0008*/ 	.word	0x00000008


	//----- nvinfo : EIATTR_FRAME_SIZE
	.align		4
.L_1:
        /*000c*/ 	.byte	0x04, 0x11
        /*000e*/ 	.short	(.L_3 - .L_2)
	.align		4
.L_2:
        /*0010*/ 	.word	index@(_Z4initPi)
        /*0014*/ 	.word	0x00000000


	//----- nvinfo : EIATTR_REGCOUNT
	.align		4
.L_3:
        /*0018*/ 	.byte	0x04, 0x2f
        /*001a*/ 	.short	(.L_5 - .L_4)
	.align		4
.L_4:
        /*001c*/ 	.word	index@(_Z5countPiS_)
        /*0020*/ 	.word	0x0000000a


	//----- nvinfo : EIATTR_FRAME_SIZE
	.align		4
.L_5:
        /*0024*/ 	.byte	0x04, 0x11
        /*0026*/ 	.short	(.L_7 - .L_6)
	.align		4
.L_6:
        /*0028*/ 	.word	index@(_Z5countPiS_)
        /*002c*/ 	.word	0x00000000


	//----- nvinfo : EIATTR_REGCOUNT
	.align		4
.L_7:
        /*0030*/ 	.byte	0x04, 0x2f
        /*0032*/ 	.short	(.L_9 - .L_8)
	.align		4
.L_8:
        /*0034*/ 	.word	index@(_Z4sortPiS_S_)
        /*0038*/ 	.word	0x0000000c


	//----- nvinfo : EIATTR_FRAME_SIZE
	.align		4
.L_9:
        /*003c*/ 	.byte	0x04, 0x11
        /*003e*/ 	.short	(.L_11 - .L_10)
	.align		4
.L_10:
        /*0040*/ 	.word	index@(_Z4sortPiS_S_)
        /*0044*/ 	.word	0x00000000


	//----- nvinfo : EIATTR_REGCOUNT
	.align		4
.L_11:
        /*0048*/ 	.byte	0x04, 0x2f
        /*004a*/ 	.short	(.L_13 - .L_12)
	.align		4
.L_12:
        /*004c*/ 	.word	index@(_Z4scanPiS_i)
        /*0050*/ 	.word	0x0000000c


	//----- nvinfo : EIATTR_FRAME_SIZE
	.align		4
.L_13:
        /*0054*/ 	.byte	0x04, 0x11
        /*0056*/ 	.short	(.L_15 - .L_14)
	.align		4
.L_14:
        /*0058*/ 	.word	index@(_Z4scanPiS_i)
        /*005c*/ 	.word	0x00000000


	//----- nvinfo : EIATTR_MIN_STACK_SIZE
	.align		4
.L_15:
        /*0060*/ 	.byte	0x04, 0x12
        /*0062*/ 	.short	(.L_17 - .L_16)
	.align		4
.L_16:
        /*0064*/ 	.word	index@(_Z4scanPiS_i)
        /*0068*/ 	.word	0x00000000


	//----- nvinfo : EIATTR_MIN_STACK_SIZE
	.align		4
.L_17:
        /*006c*/ 	.byte	0x04, 0x12
        /*006e*/ 	.short	(.L_19 - .L_18)
	.align		4
.L_18:
        /*0070*/ 	.word	index@(_Z4sortPiS_S_)
        /*0074*/ 	.word	0x00000000


	//----- nvinfo : EIATTR_MIN_STACK_SIZE
	.align		4
.L_19:
        /*0078*/ 	.byte	0x04, 0x12
        /*007a*/ 	.short	(.L_21 - .L_20)
	.align		4
.L_20:
        /*007c*/ 	.word	index@(_Z5countPiS_)
        /*0080*/ 	.word	0x00000000


	//----- nvinfo : EIATTR_MIN_STACK_SIZE
	.align		4
.L_21:
        /*0084*/ 	.byte	0x04, 0x12
        /*0086*/ 	.short	(.L_23 - .L_22)
	.align		4
.L_22:
        /*0088*/ 	.word	index@(_Z4initPi)
        /*008c*/ 	.word	0x00000000
.L_23:


//--------------------- .nv.compat                --------------------------
	.section	.nv.compat,"",@"SHT_CUDA_COMPAT_INFO"
	.align	4
        /*0000*/ 	.byte	0x02, 0x09, 0x00, 0x00, 0x02, 0x02, 0x01, 0x00, 0x02, 0x05, 0x05, 0x00, 0x03, 0x07, 0x01, 0x01
        /*0010*/ 	.byte	0x02, 0x03, 0x00, 0x00, 0x02, 0x06, 0x01, 0x00, 0x04, 0x0b, 0x08, 0x00, 0x09, 0x00, 0x00, 0x00
        /*0020*/ 	.byte	0x00, 0x00, 0x00, 0x00


//--------------------- .nv.info._Z4scanPiS_i     --------------------------
	.section	.nv.info._Z4scanPiS_i,"",@"SHT_CUDA_INFO"
	.sectionflags	@""
	.align	4


	//----- nvinfo : EIATTR_CUDA_API_VERSION
	.align		4
        /*0000*/ 	.byte	0x04, 0x37
        /*0002*/ 	.short	(.L_25 - .L_24)
.L_24:
        /*0004*/ 	.word	0x00000082


	//----- nvinfo : EIATTR_KPARAM_INFO
	.align		4
.L_25:
        /*0008*/ 	.byte	0x04, 0x17
        /*000a*/ 	.short	(.L_27 - .L_26)
.L_26:
        /*000c*/ 	.word	0x00000000
        /*0010*/ 	.short	0x0002
        /*0012*/ 	.short	0x0010
        /*0014*/ 	.byte	0x00, 0xf0, 0x11, 0x00


	//----- nvinfo : EIATTR_KPARAM_INFO
	.align		4
.L_27:
        /*0018*/ 	.byte	0x04, 0x17
        /*001a*/ 	.short	(.L_29 - .L_28)
.L_28:
        /*001c*/ 	.word	0x00000000
        /*0020*/ 	.short	0x0001
        /*0022*/ 	.short	0x0008
        /*0024*/ 	.byte	0x00, 0xf5, 0x21, 0x00


	//----- nvinfo : EIATTR_KPARAM_INFO
	.align		4
.L_29:
        /*0028*/ 	.byte	0x04, 0x17
        /*002a*/ 	.short	(.L_31 - .L_30)
.L_30:
        /*002c*/ 	.word	0x00000000
        /*0030*/ 	.short	0x0000
        /*0032*/ 	.short	0x0000
        /*0034*/ 	.byte	0x00, 0xf5, 0x21, 0x00


	//----- nvinfo : EIATTR_SPARSE_MMA_MASK
	.align		4
.L_31:
        /*0038*/ 	.byte	0x03, 0x50
        /*003a*/ 	.short	0x0000


	//----- nvinfo : EIATTR_MAXREG_COUNT
	.align		4
        /*003c*/ 	.byte	0x03, 0x1b
        /*003e*/ 	.short	0x00ff


	//----- nvinfo : EIATTR_NUM_BARRIERS
	.align		4
        /*0040*/ 	.byte	0x02, 0x4c
        /*0042*/ 	.byte	0x01
	.zero		1


	//----- nvinfo : EIATTR_MERCURY_ISA_VERSION
	.align		4
        /*0044*/ 	.byte	0x03, 0x5f
        /*0046*/ 	.short	0x0101


	//----- nvinfo : EIATTR_VRC_CTA_INIT_COUNT
	.align		4
        /*0048*/ 	.byte	0x02, 0x4a
	.zero		1
	.zero		1


	//----- nvinfo : EIATTR_EXIT_INSTR_OFFSETS
	.align		4
        /*004c*/ 	.byte	0x04, 0x1c
        /*004e*/ 	.short	(.L_33 - .L_32)


	//   ....[0]....
.L_32:
        /*0050*/ 	.word	0x000000b0


	//   ....[1]....
        /*0054*/ 	.word	0x000001b0


	//----- nvinfo : EIATTR_CBANK_PARAM_SIZE
	.align		4
.L_33:
        /*0058*/ 	.byte	0x03, 0x19
        /*005a*/ 	.short	0x0014


	//----- nvinfo : EIATTR_PARAM_CBANK
	.align		4
        /*005c*/ 	.byte	0x04, 0x0a
        /*005e*/ 	.short	(.L_35 - .L_34)
	.align		4
.L_34:
        /*0060*/ 	.word	index@(.nv.constant0._Z4scanPiS_i)
        /*0064*/ 	.short	0x0380
        /*0066*/ 	.short	0x0014


	//----- nvinfo : EIATTR_SW_WAR
	.align		4
.L_35:
        /*0068*/ 	.byte	0x04, 0x36
        /*006a*/ 	.short	(.L_37 - .L_36)
.L_36:
        /*006c*/ 	.word	0x00000008
.L_37:


//--------------------- .nv.info._Z4sortPiS_S_    --------------------------
	.section	.nv.info._Z4sortPiS_S_,"",@"SHT_CUDA_INFO"
	.sectionflags	@""
	.align	4


	//----- nvinfo : EIATTR_CUDA_API_VERSION
	.align		4
        /*0000*/ 	.byte	0x04, 0x37
        /*0002*/ 	.short	(.L_39 - .L_38)
.L_38:
        /*0004*/ 	.word	0x00000082


	//----- nvinfo : EIATTR_KPARAM_INFO
	.align		4
.L_39:
        /*0008*/ 	.byte	0x04, 0x17
        /*000a*/ 	.short	(.L_41 - .L_40)
.L_40:
        /*000c*/ 	.word	0x00000000
        /*0010*/ 	.short	0x0002
        /*0012*/ 	.short	0x0010
        /*0014*/ 	.byte	0x00, 0xf5, 0x21, 0x00


	//----- nvinfo : EIATTR_KPARAM_INFO
	.align		4
.L_41:
        /*0018*/ 	.byte	0x04, 0x17
        /*001a*/ 	.short	(.L_43 - .L_42)
.L_42:
        /*001c*/ 	.word	0x00000000
        /*0020*/ 	.short	0x0001
        /*0022*/ 	.short	0x0008
        /*0024*/ 	.byte	0x00, 0xf5, 0x21, 0x00


	//----- nvinfo : EIATTR_KPARAM_INFO
	.align		4
.L_43:
        /*0028*/ 	.byte	0x04, 0x17
        /*002a*/ 	.short	(.L_45 - .L_44)
.L_44:
        /*002c*/ 	.word	0x00000000
        /*0030*/ 	.short	0x0000
        /*0032*/ 	.short	0x0000
        /*0034*/ 	.byte	0x00, 0xf5, 0x21, 0x00


	//----- nvinfo : EIATTR_SPARSE_MMA_MASK
	.align		4
.L_45:
        /*0038*/ 	.byte	0x03, 0x50
        /*003a*/ 	.short	0x0000


	//----- nvinfo : EIATTR_MAXREG_COUNT
	.align		4
        /*003c*/ 	.byte	0x03, 0x1b
        /*003e*/ 	.short	0x00ff


	//----- nvinfo : EIATTR_MERCURY_ISA_VERSION
	.align		4
        /*0040*/ 	.byte	0x03, 0x5f
        /*0042*/ 	.short	0x0101


	//----- nvinfo : EIATTR_VRC_CTA_INIT_COUNT
	.align		4
        /*0044*/ 	.byte	0x02, 0x4a
	.zero		1
	.zero		1


	//----- nvinfo : EIATTR_EXIT_INSTR_OFFSETS
	.align		4
        /*0048*/ 	.byte	0x04, 0x1c
        /*004a*/ 	.short	(.L_47 - .L_46)


	//   ....[0]....
.L_46:
        /*004c*/ 	.word	0x00000080


	//   ....[1]....
        /*0050*/ 	.word	0x00000100


	//----- nvinfo : EIATTR_CBANK_PARAM_SIZE
	.align		4
.L_47:
        /*0054*/ 	.byte	0x03, 0x19
        /*0056*/ 	.short	0x0018


	//----- nvinfo : EIATTR_PARAM_CBANK
	.align		4
        /*0058*/ 	.byte	0x04, 0x0a
        /*005a*/ 	.short	(.L_49 - .L_48)
	.align		4
.L_48:
        /*005c*/ 	.word	index@(.nv.constant0._Z4sortPiS_S_)
        /*0060*/ 	.short	0x0380
        /*0062*/ 	.short	0x0018


	//----- nvinfo : EIATTR_SW_WAR
	.align		4
.L_49:
        /*0064*/ 	.byte	0x04, 0x36
        /*0066*/ 	.short	(.L_51 - .L_50)
.L_50:
        /*0068*/ 	.word	0x00000008
.L_51:


//--------------------- .nv.info._Z5countPiS_     --------------------------
	.section	.nv.info._Z5countPiS_,"",@"SHT_CUDA_INFO"
	.sectionflags	@""
	.align	4


	//----- nvinfo : EIATTR_CUDA_API_VERSION
	.align		4
        /*0000*/ 	.byte	0x04, 0x37
        /*0002*/ 	.short	(.L_53 - .L_52)
.L_52:
        /*0004*/ 	.word	0x00000082


	//----- nvinfo : EIATTR_KPARAM_INFO
	.align		4
.L_53:
        /*0008*/ 	.byte	0x04, 0x17
        /*000a*/ 	.short	(.L_55 - .L_54)
.L_54:
        /*000c*/ 	.word	0x00000000
        /*0010*/ 	.short	0x0001
        /*0012*/ 	.short	0x0008
        /*0014*/ 	.byte	0x00, 0xf5, 0x21, 0x00


	//----- nvinfo : EIATTR_KPARAM_INFO
	.align		4
.L_55:
        /*0018*/ 	.byte	0x04, 0x17
        /*001a*/ 	.short	(.L_57 - .L_56)
.L_56:
        /*001c*/ 	.word	0x00000000
        /*0020*/ 	.short	0x0000
        /*0022*/ 	.short	0x0000
        /*0024*/ 	.byte	0x00, 0xf5, 0x21, 0x00


	//----- nvinfo : EIATTR_SPARSE_MMA_MASK
	.align		4
.L_57:
        /*0028*/ 	.byte	0x03, 0x50
        /*002a*/ 	.short	0x0000


	//----- nvinfo : EIATTR_MAXREG_COUNT
	.align		4
        /*002c*/ 	.byte	0x03, 0x1b
        /*002e*/ 	.short	0x00ff


	//----- nvinfo : EIATTR_MERCURY_ISA_VERSION
	.align		4
        /*0030*/ 	.byte	0x03, 0x5f
        /*0032*/ 	.short	0x0101


	//----- nvinfo : EIATTR_VRC_CTA_INIT_COUNT
	.align		4
        /*0034*/ 	.byte	0x02, 0x4a
	.zero		1
	.zero		1


	//----- nvinfo : EIATTR_EXIT_INSTR_OFFSETS
	.align		4
        /*0038*/ 	.byte	0x04, 0x1c
        /*003a*/ 	.short	(.L_59 - .L_58)


	//   ....[0]....
.L_58:
        /*003c*/ 	.word	0x000000a0


	//----- nvinfo : EIATTR_CBANK_PARAM_SIZE
	.align		4
.L_59:
        /*0040*/ 	.byte	0x03, 0x19
        /*0042*/ 	.short	0x0010


	//----- nvinfo : EIATTR_PARAM_CBANK
	.align		4
        /*0044*/ 	.byte	0x04, 0x0a
        /*0046*/ 	.short	(.L_61 - .L_60)
	.align		4
.L_60:
        /*0048*/ 	.word	index@(.nv.constant0._Z5countPiS_)
        /*004c*/ 	.short	0x0380
        /*004e*/ 	.short	0x0010


	//----- nvinfo : EIATTR_SW_WAR
	.align		4
.L_61:
        /*0050*/ 	.byte	0x04, 0x36
        /*0052*/ 	.short	(.L_63 - .L_62)
.L_62:
        /*0054*/ 	.word	0x00000008
.L_63:


//--------------------- .nv.info._Z4initPi        --------------------------
	.section	.nv.info._Z4initPi,"",@"SHT_CUDA_INFO"
	.sectionflags	@""
	.align	4


	//----- nvinfo : EIATTR_CUDA_API_VERSION
	.align		4
        /*0000*/ 	.byte	0x04, 0x37
        /*0002*/ 	.short	(.L_65 - .L_64)
.L_64:
        /*0004*/ 	.word	0x00000082


	//----- nvinfo : EIATTR_KPARAM_INFO
	.align		4
.L_65:
        /*0008*/ 	.byte	0x04, 0x17
        /*000a*/ 	.short	(.L_67 - .L_66)
.L_66:
        /*000c*/ 	.word	0x00000000
        /*0010*/ 	.short	0x0000
        /*0012*/ 	.short	0x0000
        /*0014*/ 	.byte	0x00, 0xf5, 0x21, 0x00


	//----- nvinfo : EIATTR_SPARSE_MMA_MASK
	.align		4
.L_67:
        /*0018*/ 	.byte	0x03, 0x50
        /*001a*/ 	.short	0x0000


	//----- nvinfo : EIATTR_MAXREG_COUNT
	.align		4
        /*001c*/ 	.byte	0x03, 0x1b
        /*001e*/ 	.short	0x00ff


	//----- nvinfo : EIATTR_MERCURY_ISA_VERSION
	.align		4
        /*0020*/ 	.byte	0x03, 0x5f
        /*0022*/ 	.short	0x0101


	//----- nvinfo : EIATTR_VRC_CTA_INIT_COUNT
	.align		4
        /*0024*/ 	.byte	0x02, 0x4a
	.zero		1
	.zero		1


	//----- nvinfo : EIATTR_EXIT_INSTR_OFFSETS
	.align		4
        /*0028*/ 	.byte	0x04, 0x1c
        /*002a*/ 	.short	(.L_69 - .L_68)


	//   ....[0]....
.L_68:
        /*002c*/ 	.word	0x00000060


	//----- nvinfo : EIATTR_CBANK_PARAM_SIZE
	.align		4
.L_69:
        /*0030*/ 	.byte	0x03, 0x19
        /*0032*/ 	.short	0x0008


	//----- nvinfo : EIATTR_PARAM_CBANK
	.align		4
        /*0034*/ 	.byte	0x04, 0x0a
        /*0036*/ 	.short	(.L_71 - .L_70)
	.align		4
.L_70:
        /*0038*/ 	.word	index@(.nv.constant0._Z4initPi)
        /*003c*/ 	.short	0x0380
        /*003e*/ 	.short	0x0008


	//----- nvinfo : EIATTR_SW_WAR
	.align		4
.L_71:
        /*0040*/ 	.byte	0x04, 0x36
        /*0042*/ 	.short	(.L_73 - .L_72)
.L_72:
        /*0044*/ 	.word	0x00000008
.L_73:


//--------------------- .nv.callgraph             --------------------------
	.section	.nv.callgraph,"",@"SHT_CUDA_CALLGRAPH"
	.align	4
	.sectionentsize	8
	.align		4
        /*0000*/ 	.word	0x00000000
	.align		4
        /*0004*/ 	.word	0xffffffff
	.align		4
        /*0008*/ 	.word	0x00000000
	.align		4
        /*000c*/ 	.word	0xfffffffe
	.align		4
        /*0010*/ 	.word	0x00000000
	.align		4
        /*0014*/ 	.word	0xfffffffd
	.align		4
        /*0018*/ 	.word	0x00000000
	.align		4
        /*001c*/ 	.word	0xfffffffc


//--------------------- .text._Z4scanPiS_i        --------------------------
	.section	.text._Z4scanPiS_i,"ax",@progbits
	.align	128
        .global         _Z4scanPiS_i
        .type           _Z4scanPiS_i,@function
        .size           _Z4scanPiS_i,(.L_x_5 - _Z4scanPiS_i)
        .other          _Z4scanPiS_i,@"STO_CUDA_ENTRY STV_DEFAULT"
_Z4scanPiS_i:
.text._Z4scanPiS_i:
[----:B------:R-:W-:Y:S01]  /*0000*/  LDC R1, c[0x0][0x37c] ;  /* 0x0000df00ff017b82 */ /* 0x000fe20000000800 */
[----:B------:R-:W0:Y:S07]  /*0010*/  S2R R9, SR_TID.X ;  /* 0x0000000000097919 */ /* 0x000e2e0000002100 */
[----:B------:R-:W0:Y:S01]  /*0020*/  LDC.64 R2, c[0x0][0x380] ;  /* 0x0000e000ff027b82 */ /* 0x000e220000000a00 */
[----:B------:R-:W1:Y:S07]  /*0030*/  LDCU.64 UR6, c[0x0][0x358] ;  /* 0x00006b00ff0677ac */ /* 0x000e6e0008000a00 */
[----:B------:R-:W2:Y:S08]  /*0040*/  LDC R0, c[0x0][0x390] ;  /* 0x0000e400ff007b82 */ /* 0x000eb00000000800 */
[----:B------:R-:W3:Y:S01]  /*0050*/  LDC.64 R4, c[0x0][0x388] ;  /* 0x0000e200ff047b82 */ /* 0x000ee20000000a00 */
[----:B0-----:R-:W-:-:S06]  /*0060*/  IMAD.WIDE.U32 R2, R9, 0x4, R2 ;  /* 0x0000000409027825 */ /* 0x001fcc00078e0002 */
[----:B-1----:R-:W4:Y:S01]  /*0070*/  LDG.E R3, desc[UR6][R2.64] ;  /* 0x0000000602037981 */ /* 0x002f22000c1e1900 */
[----:B--2---:R-:W-:Y:S01]  /*0080*/  ISETP.GE.AND P0, PT, R0, 0x2, PT ;  /* 0x000000020000780c */ /* 0x004fe20003f06270 */
[----:B---3--:R-:W-:-:S05]  /*0090*/  IMAD.WIDE.U32 R4, R9, 0x4, R4 ;  /* 0x0000000409047825 */ /* 0x008fca00078e0004 */
[----:B----4-:R0:W-:Y:S07]  /*00a0*/  STG.E desc[UR6][R4.64+0x4], R3 ;  /* 0x0000040304007986 */ /* 0x0101ee000c101906 */
[----:B------:R-:W-:Y:S05]  /*00b0*/  @!P0 EXIT ;  /* 0x000000000000894d */ /* 0x000fea0003800000 */
[----:B------:R-:W1:Y:S01]  /*00c0*/  LDCU UR5, c[0x0][0x390] ;  /* 0x00007200ff0577ac */ /* 0x000e620008000800 */
[----:B------:R-:W-:-:S05]  /*00d0*/  UMOV UR4, 0x1 ;  /* 0x0000000100047882 */ /* 0x000fca0000000000 */
.L_x_0:
[----:B--2---:R-:W-:Y:S01]  /*00e0*/  IADD3 R7, PT, PT, R9, -UR4, RZ ;  /* 0x8000000409077c10 */ /* 0x004fe2000fffe0ff */
[----:B------:R-:W-:Y:S03]  /*00f0*/  BAR.SYNC.DEFER_BLOCKING 0x0 ;  /* 0x0000000000007b1d */ /* 0x000fe60000010000 */
[----:B------:R-:W-:-:S13]  /*0100*/  ISETP.GE.AND P0, PT, R7, RZ, PT ;  /* 0x000000ff0700720c */ /* 0x000fda0003f06270 */
[----:B0-----:R-:W0:Y:S02]  /*0110*/  @P0 LDC.64 R2, c[0x0][0x388] ;  /* 0x0000e200ff020b82 */ /* 0x001e240000000a00 */
[----:B0-----:R-:W-:Y:S02]  /*0120*/  @P0 IMAD.WIDE.U32 R2, R7, 0x4, R2 ;  /* 0x0000000407020825 */ /* 0x001fe400078e0002 */
[----:B------:R-:W2:Y:S04]  /*0130*/  LDG.E R7, desc[UR6][R4.64] ;  /* 0x0000000604077981 */ /* 0x000ea8000c1e1900 */
[----:B------:R-:W2:Y:S01]  /*0140*/  @P0 LDG.E R2, desc[UR6][R2.64] ;  /* 0x0000000602020981 */ /* 0x000ea2000c1e1900 */
[----:B------:R-:W-:-:S04]  /*0150*/  USHF.L.U32 UR4, UR4, 0x1, URZ ;  /* 0x0000000104047899 */ /* 0x000fc800080006ff */
[----:B-1----:R-:W-:Y:S01]  /*0160*/  UISETP.GE.AND UP0, UPT, UR4, UR5, UPT ;  /* 0x000000050400728c */ /* 0x002fe2000bf06270 */
[----:B------:R-:W-:Y:S01]  /*0170*/  BAR.SYNC.DEFER_BLOCKING 0x0 ;  /* 0x0000000000007b1d */ /* 0x000fe20000010000 */
[----:B--2---:R-:W-:-:S05]  /*0180*/  @P0 IADD3 R7, PT, PT, R7, R2, RZ ;  /* 0x0000000207070210 */ /* 0x004fca0007ffe0ff */
[----:B------:R2:W-:Y:S02]  /*0190*/  STG.E desc[UR6][R4.64], R7 ;  /* 0x0000000704007986 */ /* 0x0005e4000c101906 */
[----:B------:R-:W-:Y:S05]  /*01a0*/  BRA.U !UP0, `(.L_x_0) ;  /* 0xfffffffd08cc7547 */ /* 0x000fea000b83ffff */
[----:B------:R-:W-:Y:S05]  /*01b0*/  EXIT ;  /* 0x000000000000794d */ /* 0x000fea0003800000 */
.L_x_1:
[----:B------:R-:W-:-:S00]  /*01c0*/  BRA `(.L_x_1) ;  /* 0xfffffffc00fc7947 */ /* 0x000fc0000383ffff */
[----:B------:R-:W-:-:S00]  /*01d0*/  NOP ;  /* 0x0000000000007918 */ /* 0x000fc00000000000 */
        /* <DEDUP_REMOVED lines=10> */
.L_x_5:


//--------------------- .text._Z4sortPiS_S_       --------------------------
	.section	.text._Z4sortPiS_S_,"ax",@progbits
	.align	128
        .global         _Z4sortPiS_S_
        .type           _Z4sortPiS_S_,@function
        .size           _Z4sortPiS_S_,(.L_x_6 - _Z4sortPiS_S_)
        .other          _Z4sortPiS_S_,@"STO_CUDA_ENTRY STV_DEFAULT"
_Z4sortPiS_S_:
.text._Z4sortPiS_S_:
[----:B------:R-:W-:Y:S01]  /*0000*/  LDC R1, c[0x0][0x37c] ;  /* 0x0000df00ff017b82 */ /* 0x000fe20000000800 */
[----:B------:R-:W0:Y:S07]  /*0010*/  S2R R9, SR_CTAID.X ;  /* 0x0000000000097919 */ /* 0x000e2e0000002500 */
[----:B------:R-:W0:Y:S01]  /*0020*/  LDC.64 R2, c[0x0][0x380] ;  /* 0x0000e000ff027b82 */ /* 0x000e220000000a00 */
[----:B------:R-:W1:Y:S01]  /*0030*/  LDCU.64 UR4, c[0x0][0x358] ;  /* 0x00006b00ff0477ac */ /* 0x000e620008000a00 */
[----:B0-----:R-:W-:-:S06]  /*0040*/  IMAD.WIDE.U32 R2, R9, 0x4, R2 ;  /* 0x0000000409027825 */ /* 0x001fcc00078e0002 */
[----:B-1----:R-:W2:Y:S01]  /*0050*/  LDG.E R2, desc[UR4][R2.64] ;  /* 0x0000000402027981 */ /* 0x002ea2000c1e1900 */
[----:B------:R-:W2:Y:S02]  /*0060*/  S2R R7, SR_TID.X ;  /* 0x0000000000077919 */ /* 0x000ea40000002100 */
[----:B--2---:R-:W-:-:S13]  /*0070*/  ISETP.GE.U32.AND P0, PT, R7, R2, PT ;  /* 0x000000020700720c */ /* 0x004fda0003f06070 */
[----:B------:R-:W-:Y:S05]  /*0080*/  @P0 EXIT ;  /* 0x000000000000094d */ /* 0x000fea0003800000 */
[----:B------:R-:W0:Y:S08]  /*0090*/  LDC.64 R2, c[0x0][0x388] ;  /* 0x0000e200ff027b82 */ /* 0x000e300000000a00 */
[----:B------:R-:W1:Y:S01]  /*00a0*/  LDC.64 R4, c[0x0][0x390] ;  /* 0x0000e400ff047b82 */ /* 0x000e620000000a00 */
[----:B0-----:R-:W-:-:S06]  /*00b0*/  IMAD.WIDE.U32 R2, R9, 0x4, R2 ;  /* 0x0000000409027825 */ /* 0x001fcc00078e0002 */
[----:B------:R-:W2:Y:S02]  /*00c0*/  LDG.E R2, desc[UR4][R2.64] ;  /* 0x0000000402027981 */ /* 0x000ea4000c1e1900 */
[----:B--2---:R-:W-:-:S05]  /*00d0*/  IADD3 R7, PT, PT, R2, R7, RZ ;  /* 0x0000000702077210 */ /* 0x004fca0007ffe0ff */
[----:B-1----:R-:W-:-:S05]  /*00e0*/  IMAD.WIDE.U32 R4, R7, 0x4, R4 ;  /* 0x0000000407047825 */ /* 0x002fca00078e0004 */
[----:B------:R-:W-:Y:S01]  /*00f0*/  STG.E desc[UR4][R4.64], R9 ;  /* 0x0000000904007986 */ /* 0x000fe2000c101904 */
[----:B------:R-:W-:Y:S05]  /*0100*/  EXIT ;  /* 0x000000000000794d */ /* 0x000fea0003800000 */
.L_x_2:
        /* <DEDUP_REMOVED lines=15> */
.L_x_6:


//--------------------- .text._Z5countPiS_        --------------------------
	.section	.text._Z5countPiS_,"ax",@progbits
	.align	128
        .global         _Z5countPiS_
        .type           _Z5countPiS_,@function
        .size           _Z5countPiS_,(.L_x_7 - _Z5countPiS_)
        .other          _Z5countPiS_,@"STO_CUDA_ENTRY STV_DEFAULT"
_Z5countPiS_:
.text._Z5countPiS_:
[----:B------:R-:W-:Y:S01]  /*0000*/  LDC R1, c[0x0][0x37c] ;  /* 0x0000df00ff017b82 */ /* 0x000fe20000000800 */
[----:B------:R-:W0:Y:S07]  /*0010*/  S2R R5, SR_TID.X ;  /* 0x0000000000057919 */ /* 0x000e2e0000002100 */
[----:B------:R-:W0:Y:S01]  /*0020*/  LDC.64 R2, c[0x0][0x388] ;  /* 0x0000e200ff027b82 */ /* 0x000e220000000a00 */
[----:B------:R-:W1:Y:S01]  /*0030*/  LDCU.64 UR4, c[0x0][0x358] ;  /* 0x00006b00ff0477ac */ /* 0x000e620008000a00 */
[----:B0-----:R-:W-:-:S06]  /*0040*/  IMAD.WIDE.U32 R2, R5, 0x4, R2 ;  /* 0x0000000405027825 */ /* 0x001fcc00078e0002 */
[----:B------:R-:W0:Y:S01]  /*0050*/  LDC.64 R4, c[0x0][0x380] ;  /* 0x0000e000ff047b82 */ /* 0x000e220000000a00 */
[----:B-1----:R-:W0:Y:S01]  /*0060*/  LDG.E R3, desc[UR4][R2.64] ;  /* 0x0000000402037981 */ /* 0x002e22000c1e1900 */
[----:B------:R-:W-:Y:S02]  /*0070*/  HFMA2 R7, -RZ, RZ, 0, 5.9604644775390625e-08 ;  /* 0x00000001ff077431 */ /* 0x000fe400000001ff */
[----:B0-----:R-:W-:-:S05]  /*0080*/  IMAD.WIDE R4, R3, 0x4, R4 ;  /* 0x0000000403047825 */ /* 0x001fca00078e0204 */
[----:B------:R-:W-:Y:S01]  /*0090*/  REDG.E.ADD.STRONG.GPU desc[UR4][R4.64], R7 ;  /* 0x000000070400798e */ /* 0x000fe2000c12e104 */
[----:B------:R-:W-:Y:S05]  /*00a0*/  EXIT ;  /* 0x000000000000794d */ /* 0x000fea0003800000 */
.L_x_3:
        /* <DEDUP_REMOVED lines=13> */
.L_x_7:


//--------------------- .text._Z4initPi           --------------------------
	.section	.text._Z4initPi,"ax",@progbits
	.align	128
        .global         _Z4initPi
        .type           _Z4initPi,@function
        .size           _Z4initPi,(.L_x_8 - _Z4initPi)
        .other          _Z4initPi,@"STO_CUDA_ENTRY STV_DEFAULT"
_Z4initPi:
.text._Z4initPi:
[----:B------:R-:W-:Y:S01]  /*0000*/  LDC R1, c[0x0][0x37c] ;  /* 0x0000df00ff017b82 */ /* 0x000fe20000000800 */
[----:B------:R-:W0:Y:S07]  /*0010*/  S2R R5, SR_TID.X ;  /* 0x0000000000057919 */ /* 0x000e2e0000002100 */
[----:B------:R-:W0:Y:S01]  /*0020*/  LDC.64 R2, c[0x0][0x380] ;  /* 0x0000e000ff027b82 */ /* 0x000e220000000a00 */
[----:B------:R-:W1:Y:S01]  /*0030*/  LDCU.64 UR4, c[0x0][0x358] ;  /* 0x00006b00ff0477ac */ /* 0x000e620008000a00 */
[----:B0-----:R-:W-:-:S05]  /*0040*/  IMAD.WIDE.U32 R2, R5, 0x4, R2 ;  /* 0x0000000405027825 */ /* 0x001fca00078e0002 */
[----:B-1----:R-:W-:Y:S01]  /*0050*/  STG.E desc[UR4][R2.64], RZ ;  /* 0x000000ff02007986 */ /* 0x002fe2000c101904 */
[----:B------:R-:W-:Y:S05]  /*0060*/  EXIT ;  /* 0x000000000000794d */ /* 0x000fea0003800000 */
.L_x_4:
        /* <DEDUP_REMOVED lines=9> */
.L_x_8:


//--------------------- .nv.shared.reserved.0     --------------------------
	.section	.nv.shared.reserved.0,"aw",@nobits
	.weak		__nv_reservedSMEM_offset_0_alias
	.size		__nv_reservedSMEM_offset_0_alias, 0, 64
	.other		__nv_reservedSMEM_offset_0_alias,@"STO_CUDA_RESERVED_SHARED STV_DEFAULT"
__nv_reservedSMEM_offset_0_alias:
	.zero		0
	.zero		64


//--------------------- .nv.constant0._Z4scanPiS_i --------------------------
	.section	.nv.constant0._Z4scanPiS_i,"a",@progbits
	.sectionflags	@""
	.align	4
.nv.constant0._Z4scanPiS_i:
	.zero		916


//--------------------- .nv.constant0._Z4sortPiS_S_ --------------------------
	.section	.nv.constant0._Z4sortPiS_S_,"a",@progbits
	.sectionflags	@""
	.align	4
.nv.constant0._Z4sortPiS_S_:
	.zero		920


//--------------------- .nv.constant0._Z5countPiS_ --------------------------
	.section	.nv.constant0._Z5countPiS_,"a",@progbits
	.sectionflags	@""
	.align	4
.nv.constant0._Z5countPiS_:
	.zero		912


//--------------------- .nv.constant0._Z4initPi   --------------------------
	.section	.nv.constant0._Z4initPi,"a",@progbits
	.sectionflags	@""
	.align	4
.nv.constant0._Z4initPi:
	.zero		904


//--------------------- SYMBOLS --------------------------

	.type		.nv.reservedSmem.offset0,@object
	.size		.nv.reservedSmem.offset0,0x4
